//
// Generated by NVIDIA NVVM Compiler
//
// Compiler Build ID: CL-36424714
// Cuda compilation tools, release 13.0, V13.0.88
// Based on NVVM 20.0.0
//

.version 9.0
.target sm_100
.address_size 64

	// .globl	nextRand3Kernel

.visible .entry nextRand3Kernel(
	.param .u64 .ptr .align 1 nextRand3Kernel_param_0,
	.param .u64 .ptr .align 1 nextRand3Kernel_param_1,
	.param .u32 nextRand3Kernel_param_2,
	.param .u32 nextRand3Kernel_param_3,
	.param .u32 nextRand3Kernel_param_4
)
{
	.reg .pred 	%p<12>;
	.reg .b32 	%r<218>;
	.reg .b64 	%rd<9>;

	ld.param.u64 	%rd3, [nextRand3Kernel_param_0];
	ld.param.u64 	%rd4, [nextRand3Kernel_param_1];
	ld.param.u32 	%r26, [nextRand3Kernel_param_2];
	ld.param.u32 	%r27, [nextRand3Kernel_param_3];
	ld.param.u32 	%r28, [nextRand3Kernel_param_4];
	mov.u32 	%r29, %ctaid.x;
	mov.u32 	%r30, %ntid.x;
	mov.u32 	%r31, %tid.x;
	mad.lo.s32 	%r1, %r29, %r30, %r31;
	setp.ge.s32 	%p1, %r1, %r28;
	@%p1 bra 	$L__BB0_10;
	cvta.to.global.u64 	%rd5, %rd3;
	mul.wide.s32 	%rd6, %r1, 4;
	add.s64 	%rd1, %rd5, %rd6;
	ld.global.u32 	%r215, [%rd1];
	setp.lt.s32 	%p2, %r26, 1;
	@%p2 bra 	$L__BB0_9;
	cvta.to.global.u64 	%rd7, %rd4;
	add.s64 	%rd2, %rd7, %rd6;
	ld.global.u32 	%r216, [%rd2];
	and.b32  	%r4, %r26, 3;
	setp.lt.u32 	%p3, %r26, 4;
	@%p3 bra 	$L__BB0_5;
	and.b32  	%r33, %r26, 2147483644;
	neg.s32 	%r205, %r33;
$L__BB0_4:
	mul.hi.s32 	%r34, %r215, -2092037281;
	add.s32 	%r35, %r34, %r215;
	shr.u32 	%r36, %r35, 31;
	shr.s32 	%r37, %r35, 16;
	add.s32 	%r38, %r37, %r36;
	mad.lo.s32 	%r39, %r38, -127773, %r215;
	mul.lo.s32 	%r40, %r38, -2836;
	mad.lo.s32 	%r41, %r39, 16807, %r40;
	shr.s32 	%r42, %r41, 31;
	and.b32  	%r43, %r42, 2147483647;
	add.s32 	%r44, %r43, %r41;
	mul.hi.s32 	%r45, %r44, -2092037281;
	add.s32 	%r46, %r45, %r44;
	shr.u32 	%r47, %r46, 31;
	shr.s32 	%r48, %r46, 16;
	add.s32 	%r49, %r48, %r47;
	mad.lo.s32 	%r50, %r49, -127773, %r44;
	mul.lo.s32 	%r51, %r49, -2836;
	mad.lo.s32 	%r52, %r50, 16807, %r51;
	shr.s32 	%r53, %r52, 31;
	and.b32  	%r54, %r53, 2147483647;
	add.s32 	%r55, %r54, %r52;
	mul.hi.s32 	%r56, %r55, -2092037281;
	add.s32 	%r57, %r56, %r55;
	shr.u32 	%r58, %r57, 31;
	shr.s32 	%r59, %r57, 16;
	add.s32 	%r60, %r59, %r58;
	mad.lo.s32 	%r61, %r60, -127773, %r55;
	mul.lo.s32 	%r62, %r60, -2836;
	mad.lo.s32 	%r63, %r61, 16807, %r62;
	shr.s32 	%r64, %r63, 31;
	and.b32  	%r65, %r64, 2147483647;
	add.s32 	%r66, %r65, %r63;
	setp.lt.s32 	%p4, %r66, %r27;
	selp.u32 	%r67, 1, 0, %p4;
	add.s32 	%r68, %r216, %r67;
	mul.hi.s32 	%r69, %r66, -2092037281;
	add.s32 	%r70, %r69, %r66;
	shr.u32 	%r71, %r70, 31;
	shr.s32 	%r72, %r70, 16;
	add.s32 	%r73, %r72, %r71;
	mad.lo.s32 	%r74, %r73, -127773, %r66;
	mul.lo.s32 	%r75, %r73, -2836;
	mad.lo.s32 	%r76, %r74, 16807, %r75;
	shr.s32 	%r77, %r76, 31;
	and.b32  	%r78, %r77, 2147483647;
	add.s32 	%r79, %r78, %r76;
	mul.hi.s32 	%r80, %r79, -2092037281;
	add.s32 	%r81, %r80, %r79;
	shr.u32 	%r82, %r81, 31;
	shr.s32 	%r83, %r81, 16;
	add.s32 	%r84, %r83, %r82;
	mad.lo.s32 	%r85, %r84, -127773, %r79;
	mul.lo.s32 	%r86, %r84, -2836;
	mad.lo.s32 	%r87, %r85, 16807, %r86;
	shr.s32 	%r88, %r87, 31;
	and.b32  	%r89, %r88, 2147483647;
	add.s32 	%r90, %r89, %r87;
	mul.hi.s32 	%r91, %r90, -2092037281;
	add.s32 	%r92, %r91, %r90;
	shr.u32 	%r93, %r92, 31;
	shr.s32 	%r94, %r92, 16;
	add.s32 	%r95, %r94, %r93;
	mad.lo.s32 	%r96, %r95, -127773, %r90;
	mul.lo.s32 	%r97, %r95, -2836;
	mad.lo.s32 	%r98, %r96, 16807, %r97;
	shr.s32 	%r99, %r98, 31;
	and.b32  	%r100, %r99, 2147483647;
	add.s32 	%r101, %r100, %r98;
	setp.lt.s32 	%p5, %r101, %r27;
	selp.u32 	%r102, 1, 0, %p5;
	add.s32 	%r103, %r68, %r102;
	mul.hi.s32 	%r104, %r101, -2092037281;
	add.s32 	%r105, %r104, %r101;
	shr.u32 	%r106, %r105, 31;
	shr.s32 	%r107, %r105, 16;
	add.s32 	%r108, %r107, %r106;
	mad.lo.s32 	%r109, %r108, -127773, %r101;
	mul.lo.s32 	%r110, %r108, -2836;
	mad.lo.s32 	%r111, %r109, 16807, %r110;
	shr.s32 	%r112, %r111, 31;
	and.b32  	%r113, %r112, 2147483647;
	add.s32 	%r114, %r113, %r111;
	mul.hi.s32 	%r115, %r114, -2092037281;
	add.s32 	%r116, %r115, %r114;
	shr.u32 	%r117, %r116, 31;
	shr.s32 	%r118, %r116, 16;
	add.s32 	%r119, %r118, %r117;
	mad.lo.s32 	%r120, %r119, -127773, %r114;
	mul.lo.s32 	%r121, %r119, -2836;
	mad.lo.s32 	%r122, %r120, 16807, %r121;
	shr.s32 	%r123, %r122, 31;
	and.b32  	%r124, %r123, 2147483647;
	add.s32 	%r125, %r124, %r122;
	mul.hi.s32 	%r126, %r125, -2092037281;
	add.s32 	%r127, %r126, %r125;
	shr.u32 	%r128, %r127, 31;
	shr.s32 	%r129, %r127, 16;
	add.s32 	%r130, %r129, %r128;
	mad.lo.s32 	%r131, %r130, -127773, %r125;
	mul.lo.s32 	%r132, %r130, -2836;
	mad.lo.s32 	%r133, %r131, 16807, %r132;
	shr.s32 	%r134, %r133, 31;
	and.b32  	%r135, %r134, 2147483647;
	add.s32 	%r136, %r135, %r133;
	setp.lt.s32 	%p6, %r136, %r27;
	selp.u32 	%r137, 1, 0, %p6;
	add.s32 	%r138, %r103, %r137;
	mul.hi.s32 	%r139, %r136, -2092037281;
	add.s32 	%r140, %r139, %r136;
	shr.u32 	%r141, %r140, 31;
	shr.s32 	%r142, %r140, 16;
	add.s32 	%r143, %r142, %r141;
	mad.lo.s32 	%r144, %r143, -127773, %r136;
	mul.lo.s32 	%r145, %r143, -2836;
	mad.lo.s32 	%r146, %r144, 16807, %r145;
	shr.s32 	%r147, %r146, 31;
	and.b32  	%r148, %r147, 2147483647;
	add.s32 	%r149, %r148, %r146;
	mul.hi.s32 	%r150, %r149, -2092037281;
	add.s32 	%r151, %r150, %r149;
	shr.u32 	%r152, %r151, 31;
	shr.s32 	%r153, %r151, 16;
	add.s32 	%r154, %r153, %r152;
	mad.lo.s32 	%r155, %r154, -127773, %r149;
	mul.lo.s32 	%r156, %r154, -2836;
	mad.lo.s32 	%r157, %r155, 16807, %r156;
	shr.s32 	%r158, %r157, 31;
	and.b32  	%r159, %r158, 2147483647;
	add.s32 	%r160, %r159, %r157;
	mul.hi.s32 	%r161, %r160, -2092037281;
	add.s32 	%r162, %r161, %r160;
	shr.u32 	%r163, %r162, 31;
	shr.s32 	%r164, %r162, 16;
	add.s32 	%r165, %r164, %r163;
	mad.lo.s32 	%r166, %r165, -127773, %r160;
	mul.lo.s32 	%r167, %r165, -2836;
	mad.lo.s32 	%r168, %r166, 16807, %r167;
	shr.s32 	%r169, %r168, 31;
	and.b32  	%r170, %r169, 2147483647;
	add.s32 	%r215, %r170, %r168;
	setp.lt.s32 	%p7, %r215, %r27;
	selp.u32 	%r171, 1, 0, %p7;
	add.s32 	%r216, %r138, %r171;
	add.s32 	%r205, %r205, 4;
	setp.ne.s32 	%p8, %r205, 0;
	@%p8 bra 	$L__BB0_4;
$L__BB0_5:
	setp.eq.s32 	%p9, %r4, 0;
	@%p9 bra 	$L__BB0_8;
	neg.s32 	%r212, %r4;
$L__BB0_7:
	.pragma "nounroll";
	mul.hi.s32 	%r172, %r215, -2092037281;
	add.s32 	%r173, %r172, %r215;
	shr.u32 	%r174, %r173, 31;
	shr.s32 	%r175, %r173, 16;
	add.s32 	%r176, %r175, %r174;
	mad.lo.s32 	%r177, %r176, -127773, %r215;
	mul.lo.s32 	%r178, %r176, -2836;
	mad.lo.s32 	%r179, %r177, 16807, %r178;
	shr.s32 	%r180, %r179, 31;
	and.b32  	%r181, %r180, 2147483647;
	add.s32 	%r182, %r181, %r179;
	mul.hi.s32 	%r183, %r182, -2092037281;
	add.s32 	%r184, %r183, %r182;
	shr.u32 	%r185, %r184, 31;
	shr.s32 	%r186, %r184, 16;
	add.s32 	%r187, %r186, %r185;
	mad.lo.s32 	%r188, %r187, -127773, %r182;
	mul.lo.s32 	%r189, %r187, -2836;
	mad.lo.s32 	%r190, %r188, 16807, %r189;
	shr.s32 	%r191, %r190, 31;
	and.b32  	%r192, %r191, 2147483647;
	add.s32 	%r193, %r192, %r190;
	mul.hi.s32 	%r194, %r193, -2092037281;
	add.s32 	%r195, %r194, %r193;
	shr.u32 	%r196, %r195, 31;
	shr.s32 	%r197, %r195, 16;
	add.s32 	%r198, %r197, %r196;
	mad.lo.s32 	%r199, %r198, -127773, %r193;
	mul.lo.s32 	%r200, %r198, -2836;
	mad.lo.s32 	%r201, %r199, 16807, %r200;
	shr.s32 	%r202, %r201, 31;
	and.b32  	%r203, %r202, 2147483647;
	add.s32 	%r215, %r203, %r201;
	setp.lt.s32 	%p10, %r215, %r27;
	selp.u32 	%r204, 1, 0, %p10;
	add.s32 	%r216, %r216, %r204;
	add.s32 	%r212, %r212, 1;
	setp.ne.s32 	%p11, %r212, 0;
	@%p11 bra 	$L__BB0_7;
$L__BB0_8:
	st.global.u32 	[%rd2], %r216;
$L__BB0_9:
	st.global.u32 	[%rd1], %r215;
$L__BB0_10:
	ret;

}


// ===== COMPILED SASS (sm_100) =====

	.target	sm_100

	.elftype	@"ET_EXEC"


//--------------------- .note.nv.tkinfo           --------------------------
	.section	.note.nv.tkinfo,"",@"SHT_NOTE"
	.sectionflags	@"SHF_NOTE_NV_TKINFO"
	.tkinfo
        /*0018*/ 	.word	0x00000002
        /*0030*/ 	.string	""
        /*0030*/ 	.string	"ptxas"
        /*0030*/ 	.string	"Cuda compilation tools, release 13.0, V13.0.88"
        /*0030*/ 	.string	"Build cuda_13.0.r13.0/compiler.36424714_0"
        /*0030*/ 	.string	"-arch sm_100 -m 64 "



//--------------------- .note.nv.cuinfo           --------------------------
	.section	.note.nv.cuinfo,"",@"SHT_NOTE"
	.sectionflags	@"SHF_NOTE_NV_CUINFO"
        /*0018*/ 	.short	0x0002
        /*001a*/ 	.short	0x0064
        /*001c*/ 	.short	0x0082
	.zero		2


//--------------------- .nv.info                  --------------------------
	.section	.nv.info,"",@"SHT_CUDA_INFO"
	.align	4


	//----- nvinfo : EIATTR_REGCOUNT
	.align		4
        /*0000*/ 	.byte	0x04, 0x2f
        /*0002*/ 	.short	(.L_1 - .L_0)
	.align		4
.L_0:
        /*0004*/ 	.word	index@(nextRand3Kernel)
        /*0008*/ 	.word	0x00000014


	//----- nvinfo : EIATTR_FRAME_SIZE
	.align		4
.L_1:
        /*000c*/ 	.byte	0x04, 0x11
        /*000e*/ 	.short	(.L_3 - .L_2)
	.align		4
.L_2:
        /*0010*/ 	.word	index@(nextRand3Kernel)
        /*0014*/ 	.word	0x00000000


	//----- nvinfo : EIATTR_MIN_STACK_SIZE
	.align		4
.L_3:
        /*0018*/ 	.byte	0x04, 0x12
        /*001a*/ 	.short	(.L_5 - .L_4)
	.align		4
.L_4:
        /*001c*/ 	.word	index@(nextRand3Kernel)
        /*0020*/ 	.word	0x00000000
.L_5:


//--------------------- .nv.compat                --------------------------
	.section	.nv.compat,"",@"SHT_CUDA_COMPAT_INFO"
	.align	4
        /*0000*/ 	.byte	0x02, 0x09, 0x00, 0x00, 0x02, 0x02, 0x01, 0x00, 0x02, 0x05, 0x05, 0x00, 0x03, 0x07, 0x01, 0x01
        /*0010*/ 	.byte	0x02, 0x03, 0x00, 0x00, 0x02, 0x06, 0x01, 0x00, 0x04, 0x0b, 0x08, 0x00, 0x09, 0x00, 0x00, 0x00
        /*0020*/ 	.byte	0x00, 0x00, 0x00, 0x00


//--------------------- .nv.info.nextRand3Kernel  --------------------------
	.section	.nv.info.nextRand3Kernel,"",@"SHT_CUDA_INFO"
	.sectionflags	@""
	.align	4


	//----- nvinfo : EIATTR_CUDA_API_VERSION
	.align		4
        /*0000*/ 	.byte	0x04, 0x37
        /*0002*/ 	.short	(.L_7 - .L_6)
.L_6:
        /*0004*/ 	.word	0x00000082


	//----- nvinfo : EIATTR_KPARAM_INFO
	.align		4
.L_7:
        /*0008*/ 	.byte	0x04, 0x17
        /*000a*/ 	.short	(.L_9 - .L_8)
.L_8:
        /*000c*/ 	.word	0x00000000
        /*0010*/ 	.short	0x0004
        /*0012*/ 	.short	0x0018
        /*0014*/ 	.byte	0x00, 0xf0, 0x11, 0x00


	//----- nvinfo : EIATTR_KPARAM_INFO
	.align		4
.L_9:
        /*0018*/ 	.byte	0x04, 0x17
        /*001a*/ 	.short	(.L_11 - .L_10)
.L_10:
        /*001c*/ 	.word	0x00000000
        /*0020*/ 	.short	0x0003
        /*0022*/ 	.short	0x0014
        /*0024*/ 	.byte	0x00, 0xf0, 0x11, 0x00


	//----- nvinfo : EIATTR_KPARAM_INFO
	.align		4
.L_11:
        /*0028*/ 	.byte	0x04, 0x17
        /*002a*/ 	.short	(.L_13 - .L_12)
.L_12:
        /*002c*/ 	.word	0x00000000
        /*0030*/ 	.short	0x0002
        /*0032*/ 	.short	0x0010
        /*0034*/ 	.byte	0x00, 0xf0, 0x11, 0x00


	//----- nvinfo : EIATTR_KPARAM_INFO
	.align		4
.L_13:
        /*0038*/ 	.byte	0x04, 0x17
        /*003a*/ 	.short	(.L_15 - .L_14)
.L_14:
        /*003c*/ 	.word	0x00000000
        /*0040*/ 	.short	0x0001
        /*0042*/ 	.short	0x0008
        /*0044*/ 	.byte	0x00, 0xf5, 0x21, 0x00


	//----- nvinfo : EIATTR_KPARAM_INFO
	.align		4
.L_15:
        /*0048*/ 	.byte	0x04, 0x17
        /*004a*/ 	.short	(.L_17 - .L_16)
.L_16:
        /*004c*/ 	.word	0x00000000
        /*0050*/ 	.short	0x0000
        /*0052*/ 	.short	0x0000
        /*0054*/ 	.byte	0x00, 0xf5, 0x21, 0x00


	//----- nvinfo : EIATTR_SPARSE_MMA_MASK
	.align		4
.L_17:
        /*0058*/ 	.byte	0x03, 0x50
        /*005a*/ 	.short	0x0000


	//----- nvinfo : EIATTR_MAXREG_COUNT
	.align		4
        /*005c*/ 	.byte	0x03, 0x1b
        /*005e*/ 	.short	0x00ff


	//----- nvinfo : EIATTR_MERCURY_ISA_VERSION
	.align		4
        /*0060*/ 	.byte	0x03, 0x5f
        /*0062*/ 	.short	0x0101


	//----- nvinfo : EIATTR_VRC_CTA_INIT_COUNT
	.align		4
        /*0064*/ 	.byte	0x02, 0x4a
	.zero		1
	.zero		1


	//----- nvinfo : EIATTR_EXIT_INSTR_OFFSETS
	.align		4
        /*0068*/ 	.byte	0x04, 0x1c
        /*006a*/ 	.short	(.L_19 - .L_18)


	//   ....[0]....
.L_18:
        /*006c*/ 	.word	0x00000070


	//   ....[1]....
        /*0070*/ 	.word	0x00000c80


	//----- nvinfo : EIATTR_CBANK_PARAM_SIZE
	.align		4
.L_19:
        /*0074*/ 	.byte	0x03, 0x19
        /*0076*/ 	.short	0x001c


	//----- nvinfo : EIATTR_PARAM_CBANK
	.align		4
        /*0078*/ 	.byte	0x04, 0x0a
        /*007a*/ 	.short	(.L_21 - .L_20)
	.align		4
.L_20:
        /*007c*/ 	.word	index@(.nv.constant0.nextRand3Kernel)
        /*0080*/ 	.short	0x0380
        /*0082*/ 	.short	0x001c


	//----- nvinfo : EIATTR_SW_WAR
	.align		4
.L_21:
        /*0084*/ 	.byte	0x04, 0x36
        /*0086*/ 	.short	(.L_23 - .L_22)
.L_22:
        /*0088*/ 	.word	0x00000008
.L_23:


//--------------------- .nv.callgraph             --------------------------
	.section	.nv.callgraph,"",@"SHT_CUDA_CALLGRAPH"
	.align	4
	.sectionentsize	8
	.align		4
        /*0000*/ 	.word	0x00000000
	.align		4
        /*0004*/ 	.word	0xffffffff
	.align		4
        /*0008*/ 	.word	0x00000000
	.align		4
        /*000c*/ 	.word	0xfffffffe
	.align		4
        /*0010*/ 	.word	0x00000000
	.align		4
        /*0014*/ 	.word	0xfffffffd
	.align		4
        /*0018*/ 	.word	0x00000000
	.align		4
        /*001c*/ 	.word	0xfffffffc


//--------------------- .text.nextRand3Kernel     --------------------------
	.section	.text.nextRand3Kernel,"ax",@progbits
	.align	128
        .global         nextRand3Kernel
        .type           nextRand3Kernel,@function
        .size           nextRand3Kernel,(.L_x_6 - nextRand3Kernel)
        .other          nextRand3Kernel,@"STO_CUDA_ENTRY STV_DEFAULT"
nextRand3Kernel:
.text.nextRand3Kernel:
[----:B------:R-:W-:Y:S01]  /*0000*/  LDC R1, c[0x0][0x37c] ;  /* 0x0000df00ff017b82 */ /* 0x000fe20000000800 */
[----:B------:R-:W0:Y:S07]  /*0010*/  S2R R0, SR_TID.X ;  /* 0x0000000000007919 */ /* 0x000e2e0000002100 */
[----:B------:R-:W0:Y:S01]  /*0020*/  S2UR UR4, SR_CTAID.X ;  /* 0x00000000000479c3 */ /* 0x000e220000002500 */
[----:B------:R-:W1:Y:S07]  /*0030*/  LDCU UR5, c[0x0][0x398] ;  /* 0x00007300ff0577ac */ /* 0x000e6e0008000800 */
[----:B------:R-:W0:Y:S02]  /*0040*/  LDC R7, c[0x0][0x360] ;  /* 0x0000d800ff077b82 */ /* 0x000e240000000800 */
[----:B0-----:R-:W-:-:S05]  /*0050*/  IMAD R7, R7, UR4, R0 ;  /* 0x0000000407077c24 */ /* 0x001fca000f8e0200 */
[----:B-1----:R-:W-:-:S13]  /*0060*/  ISETP.GE.AND P0, PT, R7, UR5, PT ;  /* 0x0000000507007c0c */ /* 0x002fda000bf06270 */
[----:B------:R-:W-:Y:S05]  /*0070*/  @P0 EXIT ;  /* 0x000000000000094d */ /* 0x000fea0003800000 */
[----:B------:R-:W0:Y:S01]  /*0080*/  LDC.64 R2, c[0x0][0x380] ;  /* 0x0000e000ff027b82 */ /* 0x000e220000000a00 */
[----:B------:R-:W1:Y:S01]  /*0090*/  LDCU.64 UR6, c[0x0][0x358] ;  /* 0x00006b00ff0677ac */ /* 0x000e620008000a00 */
[----:B------:R-:W2:Y:S01]  /*00a0*/  LDCU UR5, c[0x0][0x390] ;  /* 0x00007200ff0577ac */ /* 0x000ea20008000800 */
[----:B0-----:R-:W-:-:S05]  /*00b0*/  IMAD.WIDE R2, R7, 0x4, R2 ;  /* 0x0000000407027825 */ /* 0x001fca00078e0202 */
[----:B-1----:R0:W5:Y:S01]  /*00c0*/  LDG.E R9, desc[UR6][R2.64] ;  /* 0x0000000602097981 */ /* 0x002162000c1e1900 */
[----:B--2---:R-:W-:-:S09]  /*00d0*/  UISETP.GE.AND UP0, UPT, UR5, 0x1, UPT ;  /* 0x000000010500788c */ /* 0x004fd2000bf06270 */
[----:B0-----:R-:W-:Y:S05]  /*00e0*/  BRA.U !UP0, `(.L_x_0) ;  /* 0x0000000908e07547 */ /* 0x001fea000b800000 */
[----:B------:R-:W0:Y:S02]  /*00f0*/  LDC.64 R4, c[0x0][0x388] ;  /* 0x0000e200ff047b82 */ /* 0x000e240000000a00 */
[----:B0-----:R-:W-:-:S05]  /*0100*/  IMAD.WIDE R4, R7, 0x4, R4 ;  /* 0x0000000407047825 */ /* 0x001fca00078e0204 */
[----:B------:R0:W5:Y:S01]  /*0110*/  LDG.E R7, desc[UR6][R4.64] ;  /* 0x0000000604077981 */ /* 0x000162000c1e1900 */
[----:B------:R-:W-:Y:S02]  /*0120*/  UISETP.GE.U32.AND UP1, UPT, UR5, 0x4, UPT ;  /* 0x000000040500788c */ /* 0x000fe4000bf26070 */
[----:B------:R-:W-:-:S04]  /*0130*/  ULOP3.LUT UR4, UR5, 0x3, URZ, 0xc0, !UPT ;  /* 0x0000000305047892 */ /* 0x000fc8000f8ec0ff */
[----:B------:R-:W-:-:S03]  /*0140*/  UISETP.NE.AND UP0, UPT, UR4, URZ, UPT ;  /* 0x000000ff0400728c */ /* 0x000fc6000bf05270 */
[----:B0-----:R-:W-:Y:S08]  /*0150*/  BRA.U !UP1, `(.L_x_1) ;  /* 0x0000000909247547 */ /* 0x001ff0000b800000 */
[----:B------:R-:W-:Y:S01]  /*0160*/  ULOP3.LUT UR5, UR5, 0x7ffffffc, URZ, 0xc0, !UPT ;  /* 0x7ffffffc05057892 */ /* 0x000fe2000f8ec0ff */
[----:B------:R-:W0:Y:S03]  /*0170*/  LDCU UR8, c[0x0][0x394] ;  /* 0x00007280ff0877ac */ /* 0x000e260008000800 */
[----:B------:R-:W-:-:S12]  /*0180*/  UIADD3 UR5, UPT, UPT, -UR5, URZ, URZ ;  /* 0x000000ff05057290 */ /* 0x000fd8000fffe1ff */
.L_x_2:
[----:B------:R-:W-:Y:S01]  /*0190*/  IMAD.MOV.U32 R8, RZ, RZ, RZ ;  /* 0x000000ffff087224 */ /* 0x000fe200078e00ff */
[----:B-----5:R-:W-:Y:S01]  /*01a0*/  IADD3 R6, PT, PT, R7, 0x1, RZ ;  /* 0x0000000107067810 */ /* 0x020fe20007ffe0ff */
[----:B------:R-:W-:Y:S01]  /*01b0*/  IMAD.MOV.U32 R10, RZ, RZ, RZ ;  /* 0x000000ffff0a7224 */ /* 0x000fe200078e00ff */
[----:B------:R-:W-:Y:S01]  /*01c0*/  UIADD3 UR5, UPT, UPT, UR5, 0x4, URZ ;  /* 0x0000000405057890 */ /* 0x000fe2000fffe0ff */
[----:B------:R-:W-:-:S03]  /*01d0*/  IMAD.HI R0, R9, -0x7cb1f4a1, R8 ;  /* 0x834e0b5f09007827 */ /* 0x000fc600078e0208 */
[----:B------:R-:W-:Y:S01]  /*01e0*/  UISETP.NE.AND UP1, UPT, UR5, URZ, UPT ;  /* 0x000000ff0500728c */ /* 0x000fe2000bf25270 */
[----:B------:R-:W-:Y:S01]  /*01f0*/  IMAD.MOV.U32 R12, RZ, RZ, RZ ;  /* 0x000000ffff0c7224 */ /* 0x000fe200078e00ff */
[----:B------:R-:W-:Y:S01]  /*0200*/  SHF.R.U32.HI R11, RZ, 0x1f, R0 ;  /* 0x0000001fff0b7819 */ /* 0x000fe20000011600 */
[----:B------:R-:W-:-:S03]  /*0210*/  IMAD.MOV.U32 R14, RZ, RZ, RZ ;  /* 0x000000ffff0e7224 */ /* 0x000fc600078e00ff */
[----:B------:R-:W-:-:S05]  /*0220*/  LEA.HI.SX32 R0, R0, R11, 0x10 ;  /* 0x0000000b00007211 */ /* 0x000fca00078f82ff */
[C---:B------:R-:W-:Y:S02]  /*0230*/  IMAD R9, R0.reuse, -0x1f31d, R9 ;  /* 0xfffe0ce300097824 */ /* 0x040fe400078e0209 */
[----:B------:R-:W-:-:S04]  /*0240*/  IMAD R0, R0, -0xb14, RZ ;  /* 0xfffff4ec00007824 */ /* 0x000fc800078e02ff */
[----:B------:R-:W-:-:S05]  /*0250*/  IMAD R9, R9, 0x41a7, R0 ;  /* 0x000041a709097824 */ /* 0x000fca00078e0200 */
[----:B------:R-:W-:-:S04]  /*0260*/  SHF.R.S32.HI R0, RZ, 0x1f, R9 ;  /* 0x0000001fff007819 */ /* 0x000fc80000011409 */
[----:B------:R-:W-:-:S05]  /*0270*/  LOP3.LUT R0, R0, 0x7fffffff, RZ, 0xc0, !PT ;  /* 0x7fffffff00007812 */ /* 0x000fca00078ec0ff */
[----:B------:R-:W-:-:S04]  /*0280*/  IMAD.IADD R9, R9, 0x1, R0 ;  /* 0x0000000109097824 */ /* 0x000fc800078e0200 */
[----:B------:R-:W-:-:S05]  /*0290*/  IMAD.HI R0, R9, -0x7cb1f4a1, R8 ;  /* 0x834e0b5f09007827 */ /* 0x000fca00078e0208 */
[----:B------:R-:W-:-:S04]  /*02a0*/  SHF.R.U32.HI R11, RZ, 0x1f, R0 ;  /* 0x0000001fff0b7819 */ /* 0x000fc80000011600 */
[----:B------:R-:W-:-:S05]  /*02b0*/  LEA.HI.SX32 R11, R0, R11, 0x10 ;  /* 0x0000000b000b7211 */ /* 0x000fca00078f82ff */
[C---:B------:R-:W-:Y:S02]  /*02c0*/  IMAD R8, R11.reuse, -0x1f31d, R9 ;  /* 0xfffe0ce30b087824 */ /* 0x040fe400078e0209 */
[----:B------:R-:W-:-:S04]  /*02d0*/  IMAD R11, R11, -0xb14, RZ ;  /* 0xfffff4ec0b0b7824 */ /* 0x000fc800078e02ff */
[----:B------:R-:W-:-:S05]  /*02e0*/  IMAD R8, R8, 0x41a7, R11 ;  /* 0x000041a708087824 */ /* 0x000fca00078e020b */
[----:B------:R-:W-:-:S04]  /*02f0*/  SHF.R.S32.HI R0, RZ, 0x1f, R8 ;  /* 0x0000001fff007819 */ /* 0x000fc80000011408 */
[----:B------:R-:W-:-:S04]  /*0300*/  LOP3.LUT R9, R0, 0x7fffffff, RZ, 0xc0, !PT ;  /* 0x7fffffff00097812 */ /* 0x000fc800078ec0ff */
[----:B------:R-:W-:Y:S01]  /*0310*/  IADD3 R9, PT, PT, R8, R9, RZ ;  /* 0x0000000908097210 */ /* 0x000fe20007ffe0ff */
[----:B------:R-:W-:-:S04]  /*0320*/  IMAD.MOV.U32 R8, RZ, RZ, RZ ;  /* 0x000000ffff087224 */ /* 0x000fc800078e00ff */
        /* <DEDUP_REMOVED lines=9> */
[----:B------:R-:W-:-:S03]  /*03c0*/  IMAD.MOV.U32 R8, RZ, RZ, RZ ;  /* 0x000000ffff087224 */ /* 0x000fc600078e00ff */
[C---:B0-----:R-:W-:Y:S01]  /*03d0*/  ISETP.GE.AND P1, PT, R9.reuse, UR8, PT ;  /* 0x0000000809007c0c */ /* 0x041fe2000bf26270 */
[----:B------:R-:W-:-:S05]  /*03e0*/  IMAD.HI R0, R9, -0x7cb1f4a1, R8 ;  /* 0x834e0b5f09007827 */ /* 0x000fca00078e0208 */
[----:B------:R-:W-:-:S04]  /*03f0*/  SHF.R.U32.HI R11, RZ, 0x1f, R0 ;  /* 0x0000001fff0b7819 */ /* 0x000fc80000011600 */
[----:B------:R-:W-:-:S03]  /*0400*/  LEA.HI.SX32 R11, R0, R11, 0x10 ;  /* 0x0000000b000b7211 */ /* 0x000fc600078f82ff */
[----:B------:R-:W-:Y:S02]  /*0410*/  @P1 IMAD.MOV R6, RZ, RZ, R7 ;  /* 0x000000ffff061224 */ /* 0x000fe400078e0207 */
[C---:B------:R-:W-:Y:S02]  /*0420*/  IMAD R0, R11.reuse, -0x1f31d, R9 ;  /* 0xfffe0ce30b007824 */ /* 0x040fe400078e0209 */
[----:B------:R-:W-:-:S04]  /*0430*/  IMAD R11, R11, -0xb14, RZ ;  /* 0xfffff4ec0b0b7824 */ /* 0x000fc800078e02ff */
[----:B------:R-:W-:-:S05]  /*0440*/  IMAD R11, R0, 0x41a7, R11 ;  /* 0x000041a7000b7824 */ /* 0x000fca00078e020b */
[----:B------:R-:W-:-:S04]  /*0450*/  SHF.R.S32.HI R0, RZ, 0x1f, R11 ;  /* 0x0000001fff007819 */ /* 0x000fc8000001140b */
[----:B------:R-:W-:-:S04]  /*0460*/  LOP3.LUT R0, R0, 0x7fffffff, RZ, 0xc0, !PT ;  /* 0x7fffffff00007812 */ /* 0x000fc800078ec0ff */
[----:B------:R-:W-:-:S05]  /*0470*/  IADD3 R11, PT, PT, R11, R0, RZ ;  /* 0x000000000b0b7210 */ /* 0x000fca0007ffe0ff */
        /* <DEDUP_REMOVED lines=20> */
[C---:B------:R-:W-:Y:S01]  /*05c0*/  ISETP.GE.AND P0, PT, R11.reuse, UR8, PT ;  /* 0x000000080b007c0c */ /* 0x040fe2000bf06270 */
        /* <DEDUP_REMOVED lines=56> */
[----:B------:R-:W-:Y:S02]  /*0950*/  LOP3.LUT R9, R0, 0x7fffffff, RZ, 0xc0, !PT ;  /* 0x7fffffff00097812 */ /* 0x000fe400078ec0ff */
[C---:B------:R-:W-:Y:S02]  /*0960*/  IADD3 R0, PT, PT, R6.reuse, 0x1, RZ ;  /* 0x0000000106007810 */ /* 0x040fe40007ffe0ff */
[----:B------:R-:W-:Y:S01]  /*0970*/  @P0 IADD3 R0, PT, PT, R6, RZ, RZ ;  /* 0x000000ff06000210 */ /* 0x000fe20007ffe0ff */
[----:B------:R-:W-:-:S04]  /*0980*/  IMAD.IADD R9, R14, 0x1, R9 ;  /* 0x000000010e097824 */ /* 0x000fc800078e0209 */
[C---:B------:R-:W-:Y:S01]  /*0990*/  VIADD R6, R0.reuse, 0x1 ;  /* 0x0000000100067836 */ /* 0x040fe20000000000 */
[----:B------:R-:W-:Y:S02]  /*09a0*/  ISETP.GE.AND P0, PT, R9, UR8, PT ;  /* 0x0000000809007c0c */ /* 0x000fe4000bf06270 */
[----:B------:R-:W-:-:S05]  /*09b0*/  @P1 IADD3 R6, PT, PT, R0, RZ, RZ ;  /* 0x000000ff00061210 */ /* 0x000fca0007ffe0ff */
[----:B------:R-:W-:-:S06]  /*09c0*/  VIADD R7, R6, 0x1 ;  /* 0x0000000106077836 */ /* 0x000fcc0000000000 */
[----:B------:R-:W-:Y:S01]  /*09d0*/  @P0 IADD3 R7, PT, PT, R6, RZ, RZ ;  /* 0x000000ff06070210 */ /* 0x000fe20007ffe0ff */
[----:B------:R-:W-:Y:S06]  /*09e0*/  BRA.U UP1, `(.L_x_2) ;  /* 0xfffffff501e87547 */ /* 0x000fec000b83ffff */
.L_x_1:
[----:B------:R-:W-:Y:S05]  /*09f0*/  BRA.U !UP0, `(.L_x_3) ;  /* 0x0000000108987547 */ /* 0x000fea000b800000 */
[----:B------:R-:W0:Y:S01]  /*0a00*/  LDCU UR5, c[0x0][0x394] ;  /* 0x00007280ff0577ac */ /* 0x000e220008000800 */
[----:B------:R-:W-:-:S12]  /*0a10*/  UIADD3 UR4, UPT, UPT, -UR4, URZ, URZ ;  /* 0x000000ff04047290 */ /* 0x000fd8000fffe1ff */
.L_x_4:
[----:B------:R-:W-:Y:S01]  /*0a20*/  IMAD.MOV.U32 R8, RZ, RZ, RZ ;  /* 0x000000ffff087224 */ /* 0x000fe200078e00ff */
[----:B------:R-:W-:-:S03]  /*0a30*/  UIADD3 UR4, UPT, UPT, UR4, 0x1, URZ ;  /* 0x0000000104047890 */ /* 0x000fc6000fffe0ff */
[----:B-----5:R-:W-:Y:S01]  /*0a40*/  IMAD.HI R0, R9, -0x7cb1f4a1, R8 ;  /* 0x834e0b5f09007827 */ /* 0x020fe200078e0208 */
[----:B------:R-:W-:-:S04]  /*0a50*/  UISETP.NE.AND UP0, UPT, UR4, URZ, UPT ;  /* 0x000000ff0400728c */ /* 0x000fc8000bf05270 */
        /* <DEDUP_REMOVED lines=15> */
[----:B------:R-:W-:-:S05]  /*0b50*/  LOP3.LUT R9, R0, 0x7fffffff, RZ, 0xc0, !PT ;  /* 0x7fffffff00097812 */ /* 0x000fca00078ec0ff */
[----:B------:R-:W-:Y:S02]  /*0b60*/  IMAD.IADD R9, R8, 0x1, R9 ;  /* 0x0000000108097824 */ /* 0x000fe400078e0209 */
[----:B------:R-:W-:-:S05]  /*0b70*/  HFMA2 R8, -RZ, RZ, 0, 0 ;  /* 0x00000000ff087431 */ /* 0x000fca00000001ff */
        /* <DEDUP_REMOVED lines=8> */
[----:B------:R-:W-:-:S03]  /*0c00*/  IADD3 R0, PT, PT, R7, 0x1, RZ ;  /* 0x0000000107007810 */ /* 0x000fc60007ffe0ff */
[----:B------:R-:W-:-:S05]  /*0c10*/  IMAD.IADD R9, R8, 0x1, R9 ;  /* 0x0000000108097824 */ /* 0x000fca00078e0209 */
[----:B0-----:R-:W-:-:S13]  /*0c20*/  ISETP.GE.AND P0, PT, R9, UR5, PT ;  /* 0x0000000509007c0c */ /* 0x001fda000bf06270 */
[----:B------:R-:W-:-:S05]  /*0c30*/  @P0 IMAD.MOV R0, RZ, RZ, R7 ;  /* 0x000000ffff000224 */ /* 0x000fca00078e0207 */
[----:B------:R-:W-:Y:S01]  /*0c40*/  MOV R7, R0 ;  /* 0x0000000000077202 */ /* 0x000fe20000000f00 */
[----:B------:R-:W-:Y:S06]  /*0c50*/  BRA.U UP0, `(.L_x_4) ;  /* 0xfffffffd00707547 */ /* 0x000fec000b83ffff */
.L_x_3:
[----:B-----5:R0:W-:Y:S02]  /*0c60*/  STG.E desc[UR6][R4.64], R7 ;  /* 0x0000000704007986 */ /* 0x0201e4000c101906 */
.L_x_0:
[----:B-----5:R-:W-:Y:S01]  /*0c70*/  STG.E desc[UR6][R2.64], R9 ;  /* 0x0000000902007986 */ /* 0x020fe2000c101906 */
[----:B------:R-:W-:Y:S05]  /*0c80*/  EXIT ;  /* 0x000000000000794d */ /* 0x000fea0003800000 */
.L_x_5:
[----:B------:R-:W-:-:S00]  /*0c90*/  BRA `(.L_x_5) ;  /* 0xfffffffc00fc7947 */ /* 0x000fc0000383ffff */
[----:B------:R-:W-:-:S00]  /*0ca0*/  NOP ;  /* 0x0000000000007918 */ /* 0x000fc00000000000 */
        /* <DEDUP_REMOVED lines=13> */
.L_x_6:


//--------------------- .nv.shared.reserved.0     --------------------------
	.section	.nv.shared.reserved.0,"aw",@nobits
	.weak		__nv_reservedSMEM_offset_0_alias
	.size		__nv_reservedSMEM_offset_0_alias, 0, 64
	.other		__nv_reservedSMEM_offset_0_alias,@"STO_CUDA_RESERVED_SHARED STV_DEFAULT"
__nv_reservedSMEM_offset_0_alias:
	.zero		0
	.zero		64


//--------------------- .nv.constant0.nextRand3Kernel --------------------------
	.section	.nv.constant0.nextRand3Kernel,"a",@progbits
	.sectionflags	@""
	.align	4
.nv.constant0.nextRand3Kernel:
	.zero		924


//--------------------- SYMBOLS --------------------------

	.type		.nv.reservedSmem.offset0,@object
	.size		.nv.reservedSmem.offset0,0x4
